//
// Generated by NVIDIA NVVM Compiler
//
// Compiler Build ID: CL-36424714
// Cuda compilation tools, release 13.0, V13.0.88
// Based on NVVM 20.0.0
//

.version 9.0
.target sm_100
.address_size 64

	// .globl	fourier
.global .align 4 .b8 __cudart_i2opi_f[24] = {65, 144, 67, 60, 153, 149, 98, 219, 192, 221, 52, 245, 209, 87, 39, 252, 41, 21, 68, 78, 110, 131, 249, 162};

.visible .entry fourier(
	.param .f32 fourier_param_0,
	.param .f32 fourier_param_1,
	.param .u32 fourier_param_2,
	.param .u32 fourier_param_3,
	.param .f32 fourier_param_4,
	.param .f32 fourier_param_5,
	.param .f32 fourier_param_6,
	.param .f32 fourier_param_7,
	.param .u64 .ptr .align 1 fourier_param_8,
	.param .u32 fourier_param_9,
	.param .u32 fourier_param_10
)
{
	.local .align 4 .b8 	__local_depot0[28];
	.reg .b64 	%SP;
	.reg .b64 	%SPL;
	.reg .pred 	%p<12>;
	.reg .b32 	%r<55>;
	.reg .b32 	%f<53>;
	.reg .b64 	%rd<25>;
	.reg .b64 	%fd<3>;

	mov.u64 	%SPL, __local_depot0;
	ld.param.f32 	%f11, [fourier_param_0];
	ld.param.f32 	%f12, [fourier_param_1];
	ld.param.u32 	%r18, [fourier_param_3];
	ld.param.f32 	%f13, [fourier_param_5];
	ld.param.f32 	%f14, [fourier_param_6];
	ld.param.f32 	%f15, [fourier_param_7];
	ld.param.u64 	%rd9, [fourier_param_8];
	ld.param.u32 	%r19, [fourier_param_9];
	ld.param.u32 	%r20, [fourier_param_10];
	add.u64 	%rd1, %SPL, 0;
	mov.u32 	%r21, %ctaid.x;
	mov.u32 	%r22, %ntid.x;
	mov.u32 	%r23, %tid.x;
	mad.lo.s32 	%r1, %r21, %r22, %r23;
	setp.ge.s32 	%p1, %r1, %r20;
	@%p1 bra 	$L__BB0_13;
	add.s32 	%r24, %r19, %r1;
	cvt.rn.f32.s32 	%f17, %r24;
	fma.rn.f32 	%f1, %f12, %f17, %f11;
	setp.lt.s32 	%p2, %r18, 1;
	mov.f32 	%f52, 0f00000000;
	@%p2 bra 	$L__BB0_12;
	mov.f32 	%f52, 0f00000000;
	mov.b32 	%r50, 1;
	mov.u64 	%rd11, __cudart_i2opi_f;
$L__BB0_3:
	mov.u32 	%r2, %r50;
	shl.b32 	%r26, %r2, 1;
	add.s32 	%r27, %r26, -1;
	cvt.rn.f32.s32 	%f19, %r27;
	mul.f32 	%f20, %f13, %f19;
	mul.f32 	%f3, %f1, %f20;
	mul.f32 	%f21, %f3, 0f3F22F983;
	cvt.rni.s32.f32 	%r54, %f21;
	cvt.rn.f32.s32 	%f22, %r54;
	fma.rn.f32 	%f23, %f22, 0fBFC90FDA, %f3;
	fma.rn.f32 	%f24, %f22, 0fB3A22168, %f23;
	fma.rn.f32 	%f51, %f22, 0fA7C234C5, %f24;
	abs.f32 	%f5, %f3;
	setp.ltu.f32 	%p3, %f5, 0f47CE4780;
	@%p3 bra 	$L__BB0_11;
	setp.neu.f32 	%p4, %f5, 0f7F800000;
	@%p4 bra 	$L__BB0_6;
	mov.f32 	%f27, 0f00000000;
	mul.rn.f32 	%f51, %f3, %f27;
	mov.b32 	%r54, 0;
	bra.uni 	$L__BB0_11;
$L__BB0_6:
	mov.b32 	%r4, %f3;
	shl.b32 	%r29, %r4, 8;
	or.b32  	%r5, %r29, -2147483648;
	mov.b64 	%rd24, 0;
	mov.b32 	%r51, 0;
	mov.u64 	%rd22, %rd11;
	mov.u64 	%rd23, %rd1;
$L__BB0_7:
	.pragma "nounroll";
	ld.global.nc.u32 	%r30, [%rd22];
	mad.wide.u32 	%rd13, %r30, %r5, %rd24;
	shr.u64 	%rd24, %rd13, 32;
	st.local.u32 	[%rd23], %rd13;
	add.s32 	%r51, %r51, 1;
	add.s64 	%rd23, %rd23, 4;
	add.s64 	%rd22, %rd22, 4;
	setp.ne.s32 	%p5, %r51, 6;
	@%p5 bra 	$L__BB0_7;
	shr.u32 	%r31, %r4, 23;
	st.local.u32 	[%rd1+24], %rd24;
	and.b32  	%r8, %r31, 31;
	and.b32  	%r32, %r31, 224;
	add.s32 	%r33, %r32, -128;
	shr.u32 	%r34, %r33, 5;
	mul.wide.u32 	%rd14, %r34, 4;
	sub.s64 	%rd8, %rd1, %rd14;
	ld.local.u32 	%r52, [%rd8+24];
	ld.local.u32 	%r53, [%rd8+20];
	setp.eq.s32 	%p6, %r8, 0;
	@%p6 bra 	$L__BB0_10;
	shf.l.wrap.b32 	%r52, %r53, %r52, %r8;
	ld.local.u32 	%r35, [%rd8+16];
	shf.l.wrap.b32 	%r53, %r35, %r53, %r8;
$L__BB0_10:
	shr.u32 	%r36, %r52, 30;
	shf.l.wrap.b32 	%r37, %r53, %r52, 2;
	shl.b32 	%r38, %r53, 2;
	shr.u32 	%r39, %r37, 31;
	add.s32 	%r40, %r39, %r36;
	neg.s32 	%r41, %r40;
	setp.lt.s32 	%p7, %r4, 0;
	selp.b32 	%r54, %r41, %r40, %p7;
	xor.b32  	%r42, %r37, %r4;
	shr.s32 	%r43, %r37, 31;
	xor.b32  	%r44, %r43, %r37;
	xor.b32  	%r45, %r43, %r38;
	cvt.u64.u32 	%rd15, %r44;
	shl.b64 	%rd16, %rd15, 32;
	cvt.u64.u32 	%rd17, %r45;
	or.b64  	%rd18, %rd16, %rd17;
	cvt.rn.f64.s64 	%fd1, %rd18;
	mul.f64 	%fd2, %fd1, 0d3BF921FB54442D19;
	cvt.rn.f32.f64 	%f25, %fd2;
	neg.f32 	%f26, %f25;
	setp.lt.s32 	%p8, %r42, 0;
	selp.f32 	%f51, %f26, %f25, %p8;
$L__BB0_11:
	cvt.rn.f32.u32 	%f28, %r2;
	mul.f32 	%f29, %f28, 0f40800000;
	add.s32 	%r47, %r54, 1;
	mul.rn.f32 	%f30, %f51, %f51;
	and.b32  	%r48, %r54, 1;
	setp.eq.b32 	%p9, %r48, 1;
	selp.f32 	%f31, %f51, 0f3F800000, %p9;
	fma.rn.f32 	%f32, %f30, %f31, 0f00000000;
	fma.rn.f32 	%f33, %f30, 0f37CBAC00, 0fBAB607ED;
	selp.f32 	%f34, 0fB94D4153, %f33, %p9;
	selp.f32 	%f35, 0f3C0885E4, 0f3D2AAABB, %p9;
	fma.rn.f32 	%f36, %f34, %f30, %f35;
	selp.f32 	%f37, 0fBE2AAAA8, 0fBEFFFFFF, %p9;
	fma.rn.f32 	%f38, %f36, %f30, %f37;
	fma.rn.f32 	%f39, %f38, %f32, %f31;
	and.b32  	%r49, %r47, 2;
	setp.eq.s32 	%p10, %r49, 0;
	mov.f32 	%f40, 0f00000000;
	sub.f32 	%f41, %f40, %f39;
	selp.f32 	%f42, %f39, %f41, %p10;
	mul.f32 	%f43, %f29, %f28;
	sub.f32 	%f44, %f43, %f29;
	add.f32 	%f45, %f44, 0f3F800000;
	div.rn.f32 	%f46, %f42, %f45;
	add.f32 	%f52, %f52, %f46;
	add.s32 	%r50, %r2, 1;
	setp.ne.s32 	%p11, %r2, %r18;
	@%p11 bra 	$L__BB0_3;
$L__BB0_12:
	mul.f32 	%f47, %f15, 0f3F000000;
	mul.f32 	%f48, %f14, %f52;
	sub.f32 	%f49, %f47, %f48;
	cvta.to.global.u64 	%rd19, %rd9;
	mul.wide.s32 	%rd20, %r1, 4;
	add.s64 	%rd21, %rd19, %rd20;
	st.global.f32 	[%rd21], %f49;
$L__BB0_13:
	ret;

}


// ===== COMPILED SASS (sm_100) =====

	.target	sm_100

	.elftype	@"ET_EXEC"


//--------------------- .note.nv.tkinfo           --------------------------
	.section	.note.nv.tkinfo,"",@"SHT_NOTE"
	.sectionflags	@"SHF_NOTE_NV_TKINFO"
	.tkinfo
        /*0018*/ 	.word	0x00000002
        /*0030*/ 	.string	""
        /*0030*/ 	.string	"ptxas"
        /*0030*/ 	.string	"Cuda compilation tools, release 13.0, V13.0.88"
        /*0030*/ 	.string	"Build cuda_13.0.r13.0/compiler.36424714_0"
        /*0030*/ 	.string	"-arch sm_100 -m 64 "



//--------------------- .note.nv.cuinfo           --------------------------
	.section	.note.nv.cuinfo,"",@"SHT_NOTE"
	.sectionflags	@"SHF_NOTE_NV_CUINFO"
        /*0018*/ 	.short	0x0002
        /*001a*/ 	.short	0x0064
        /*001c*/ 	.short	0x0082
	.zero		2


//--------------------- .nv.info                  --------------------------
	.section	.nv.info,"",@"SHT_CUDA_INFO"
	.align	4


	//----- nvinfo : EIATTR_REGCOUNT
	.align		4
        /*0000*/ 	.byte	0x04, 0x2f
        /*0002*/ 	.short	(.L_2 - .L_1)
	.align		4
.L_1:
        /*0004*/ 	.word	index@(fourier)
        /*0008*/ 	.word	0x00000016


	//----- nvinfo : EIATTR_FRAME_SIZE
	.align		4
.L_2:
        /*000c*/ 	.byte	0x04, 0x11
        /*000e*/ 	.short	(.L_4 - .L_3)
	.align		4
.L_3:
        /*0010*/ 	.word	index@($__internal_0_$__cuda_sm3x_div_rn_noftz_f32_slowpath)
        /*0014*/ 	.word	0x00000000


	//----- nvinfo : EIATTR_FRAME_SIZE
	.align		4
.L_4:
        /*0018*/ 	.byte	0x04, 0x11
        /*001a*/ 	.short	(.L_6 - .L_5)
	.align		4
.L_5:
        /*001c*/ 	.word	index@(fourier)
        /*0020*/ 	.word	0x00000000


	//----- nvinfo : EIATTR_MIN_STACK_SIZE
	.align		4
.L_6:
        /*0024*/ 	.byte	0x04, 0x12
        /*0026*/ 	.short	(.L_8 - .L_7)
	.align		4
.L_7:
        /*0028*/ 	.word	index@(fourier)
        /*002c*/ 	.word	0x00000000
.L_8:


//--------------------- .nv.compat                --------------------------
	.section	.nv.compat,"",@"SHT_CUDA_COMPAT_INFO"
	.align	4
        /*0000*/ 	.byte	0x02, 0x09, 0x00, 0x00, 0x02, 0x02, 0x01, 0x00, 0x02, 0x05, 0x05, 0x00, 0x03, 0x07, 0x01, 0x01
        /*0010*/ 	.byte	0x02, 0x03, 0x00, 0x00, 0x02, 0x06, 0x01, 0x00, 0x04, 0x0b, 0x08, 0x00, 0x01, 0x00, 0x00, 0x00
        /*0020*/ 	.byte	0x00, 0x00, 0x00, 0x00


//--------------------- .nv.info.fourier          --------------------------
	.section	.nv.info.fourier,"",@"SHT_CUDA_INFO"
	.sectionflags	@""
	.align	4


	//----- nvinfo : EIATTR_CUDA_API_VERSION
	.align		4
        /*0000*/ 	.byte	0x04, 0x37
        /*0002*/ 	.short	(.L_10 - .L_9)
.L_9:
        /*0004*/ 	.word	0x00000082


	//----- nvinfo : EIATTR_KPARAM_INFO
	.align		4
.L_10:
        /*0008*/ 	.byte	0x04, 0x17
        /*000a*/ 	.short	(.L_12 - .L_11)
.L_11:
        /*000c*/ 	.word	0x00000000
        /*0010*/ 	.short	0x000a
        /*0012*/ 	.short	0x002c
        /*0014*/ 	.byte	0x00, 0xf0, 0x11, 0x00


	//----- nvinfo : EIATTR_KPARAM_INFO
	.align		4
.L_12:
        /*0018*/ 	.byte	0x04, 0x17
        /*001a*/ 	.short	(.L_14 - .L_13)
.L_13:
        /*001c*/ 	.word	0x00000000
        /*0020*/ 	.short	0x0009
        /*0022*/ 	.short	0x0028
        /*0024*/ 	.byte	0x00, 0xf0, 0x11, 0x00


	//----- nvinfo : EIATTR_KPARAM_INFO
	.align		4
.L_14:
        /*0028*/ 	.byte	0x04, 0x17
        /*002a*/ 	.short	(.L_16 - .L_15)
.L_15:
        /*002c*/ 	.word	0x00000000
        /*0030*/ 	.short	0x0008
        /*0032*/ 	.short	0x0020
        /*0034*/ 	.byte	0x00, 0xf5, 0x21, 0x00


	//----- nvinfo : EIATTR_KPARAM_INFO
	.align		4
.L_16:
        /*0038*/ 	.byte	0x04, 0x17
        /*003a*/ 	.short	(.L_18 - .L_17)
.L_17:
        /*003c*/ 	.word	0x00000000
        /*0040*/ 	.short	0x0007
        /*0042*/ 	.short	0x001c
        /*0044*/ 	.byte	0x00, 0xf0, 0x11, 0x00


	//----- nvinfo : EIATTR_KPARAM_INFO
	.align		4
.L_18:
        /*0048*/ 	.byte	0x04, 0x17
        /*004a*/ 	.short	(.L_20 - .L_19)
.L_19:
        /*004c*/ 	.word	0x00000000
        /*0050*/ 	.short	0x0006
        /*0052*/ 	.short	0x0018
        /*0054*/ 	.byte	0x00, 0xf0, 0x11, 0x00


	//----- nvinfo : EIATTR_KPARAM_INFO
	.align		4
.L_20:
        /*0058*/ 	.byte	0x04, 0x17
        /*005a*/ 	.short	(.L_22 - .L_21)
.L_21:
        /*005c*/ 	.word	0x00000000
        /*0060*/ 	.short	0x0005
        /*0062*/ 	.short	0x0014
        /*0064*/ 	.byte	0x00, 0xf0, 0x11, 0x00


	//----- nvinfo : EIATTR_KPARAM_INFO
	.align		4
.L_22:
        /*0068*/ 	.byte	0x04, 0x17
        /*006a*/ 	.short	(.L_24 - .L_23)
.L_23:
        /*006c*/ 	.word	0x00000000
        /*0070*/ 	.short	0x0004
        /*0072*/ 	.short	0x0010
        /*0074*/ 	.byte	0x00, 0xf0, 0x11, 0x00


	//----- nvinfo : EIATTR_KPARAM_INFO
	.align		4
.L_24:
        /*0078*/ 	.byte	0x04, 0x17
        /*007a*/ 	.short	(.L_26 - .L_25)
.L_25:
        /*007c*/ 	.word	0x00000000
        /*0080*/ 	.short	0x0003
        /*0082*/ 	.short	0x000c
        /*0084*/ 	.byte	0x00, 0xf0, 0x11, 0x00


	//----- nvinfo : EIATTR_KPARAM_INFO
	.align		4
.L_26:
        /*0088*/ 	.byte	0x04, 0x17
        /*008a*/ 	.short	(.L_28 - .L_27)
.L_27:
        /*008c*/ 	.word	0x00000000
        /*0090*/ 	.short	0x0002
        /*0092*/ 	.short	0x0008
        /*0094*/ 	.byte	0x00, 0xf0, 0x11, 0x00


	//----- nvinfo : EIATTR_KPARAM_INFO
	.align		4
.L_28:
        /*0098*/ 	.byte	0x04, 0x17
        /*009a*/ 	.short	(.L_30 - .L_29)
.L_29:
        /*009c*/ 	.word	0x00000000
        /*00a0*/ 	.short	0x0001
        /*00a2*/ 	.short	0x0004
        /*00a4*/ 	.byte	0x00, 0xf0, 0x11, 0x00


	//----- nvinfo : EIATTR_KPARAM_INFO
	.align		4
.L_30:
        /*00a8*/ 	.byte	0x04, 0x17
        /*00aa*/ 	.short	(.L_32 - .L_31)
.L_31:
        /*00ac*/ 	.word	0x00000000
        /*00b0*/ 	.short	0x0000
        /*00b2*/ 	.short	0x0000
        /*00b4*/ 	.byte	0x00, 0xf0, 0x11, 0x00


	//----- nvinfo : EIATTR_SPARSE_MMA_MASK
	.align		4
.L_32:
        /*00b8*/ 	.byte	0x03, 0x50
        /*00ba*/ 	.short	0x0000


	//----- nvinfo : EIATTR_MAXREG_COUNT
	.align		4
        /*00bc*/ 	.byte	0x03, 0x1b
        /*00be*/ 	.short	0x00ff


	//----- nvinfo : EIATTR_MERCURY_ISA_VERSION
	.align		4
        /*00c0*/ 	.byte	0x03, 0x5f
        /*00c2*/ 	.short	0x0101


	//----- nvinfo : EIATTR_VRC_CTA_INIT_COUNT
	.align		4
        /*00c4*/ 	.byte	0x02, 0x4a
	.zero		1
	.zero		1


	//----- nvinfo : EIATTR_EXIT_INSTR_OFFSETS
	.align		4
        /*00c8*/ 	.byte	0x04, 0x1c
        /*00ca*/ 	.short	(.L_34 - .L_33)


	//   ....[0]....
.L_33:
        /*00cc*/ 	.word	0x00000070


	//   ....[1]....
        /*00d0*/ 	.word	0x00000b30


	//----- nvinfo : EIATTR_CRS_STACK_SIZE
	.align		4
.L_34:
        /*00d4*/ 	.byte	0x04, 0x1e
        /*00d6*/ 	.short	(.L_36 - .L_35)
.L_35:
        /*00d8*/ 	.word	0x00000000


	//----- nvinfo : EIATTR_CBANK_PARAM_SIZE
	.align		4
.L_36:
        /*00dc*/ 	.byte	0x03, 0x19
        /*00de*/ 	.short	0x0030


	//----- nvinfo : EIATTR_PARAM_CBANK
	.align		4
        /*00e0*/ 	.byte	0x04, 0x0a
        /*00e2*/ 	.short	(.L_38 - .L_37)
	.align		4
.L_37:
        /*00e4*/ 	.word	index@(.nv.constant0.fourier)
        /*00e8*/ 	.short	0x0380
        /*00ea*/ 	.short	0x0030


	//----- nvinfo : EIATTR_SW_WAR
	.align		4
.L_38:
        /*00ec*/ 	.byte	0x04, 0x36
        /*00ee*/ 	.short	(.L_40 - .L_39)
.L_39:
        /*00f0*/ 	.word	0x00000008
.L_40:


//--------------------- .nv.callgraph             --------------------------
	.section	.nv.callgraph,"",@"SHT_CUDA_CALLGRAPH"
	.align	4
	.sectionentsize	8
	.align		4
        /*0000*/ 	.word	0x00000000
	.align		4
        /*0004*/ 	.word	0xffffffff
	.align		4
        /*0008*/ 	.word	0x00000000
	.align		4
        /*000c*/ 	.word	0xfffffffe
	.align		4
        /*0010*/ 	.word	0x00000000
	.align		4
        /*0014*/ 	.word	0xfffffffd
	.align		4
        /*0018*/ 	.word	0x00000000
	.align		4
        /*001c*/ 	.word	0xfffffffc


//--------------------- .nv.constant4             --------------------------
	.section	.nv.constant4,"a",@progbits
	.align	8
	.align		8
.nv.constant4:
        /*0000*/ 	.dword	__cudart_i2opi_f


//--------------------- .text.fourier             --------------------------
	.section	.text.fourier,"ax",@progbits
	.align	128
        .global         fourier
        .type           fourier,@function
        .size           fourier,(.L_x_21 - fourier)
        .other          fourier,@"STO_CUDA_ENTRY STV_DEFAULT"
fourier:
.text.fourier:
[----:B------:R-:W-:Y:S01]  /*0000*/  LDC R1, c[0x0][0x37c] ;  /* 0x0000df00ff017b82 */ /* 0x000fe20000000800 */
[----:B------:R-:W0:Y:S07]  /*0010*/  S2R R3, SR_TID.X ;  /* 0x0000000000037919 */ /* 0x000e2e0000002100 */
[----:B------:R-:W0:Y:S01]  /*0020*/  S2UR UR4, SR_CTAID.X ;  /* 0x00000000000479c3 */ /* 0x000e220000002500 */
[----:B------:R-:W1:Y:S07]  /*0030*/  LDCU UR5, c[0x0][0x3ac] ;  /* 0x00007580ff0577ac */ /* 0x000e6e0008000800 */
[----:B------:R-:W0:Y:S02]  /*0040*/  LDC R2, c[0x0][0x360] ;  /* 0x0000d800ff027b82 */ /* 0x000e240000000800 */
[----:B0-----:R-:W-:-:S05]  /*0050*/  IMAD R2, R2, UR4, R3 ;  /* 0x0000000402027c24 */ /* 0x001fca000f8e0203 */
[----:B-1----:R-:W-:-:S13]  /*0060*/  ISETP.GE.AND P0, PT, R2, UR5, PT ;  /* 0x0000000502007c0c */ /* 0x002fda000bf06270 */
[----:B------:R-:W-:Y:S05]  /*0070*/  @P0 EXIT ;  /* 0x000000000000094d */ /* 0x000fea0003800000 */
[----:B------:R-:W0:Y:S01]  /*0080*/  LDCU UR4, c[0x0][0x3a8] ;  /* 0x00007500ff0477ac */ /* 0x000e220008000800 */
[----:B------:R-:W1:Y:S01]  /*0090*/  LDC.64 R4, c[0x0][0x380] ;  /* 0x0000e000ff047b82 */ /* 0x000e620000000a00 */
[----:B------:R-:W2:Y:S01]  /*00a0*/  LDCU UR5, c[0x0][0x38c] ;  /* 0x00007180ff0577ac */ /* 0x000ea20008000800 */
[----:B------:R-:W3:Y:S01]  /*00b0*/  LDCU.64 UR8, c[0x0][0x358] ;  /* 0x00006b00ff0877ac */ /* 0x000ee20008000a00 */
[----:B0-----:R-:W-:Y:S01]  /*00c0*/  VIADD R0, R2, UR4 ;  /* 0x0000000402007c36 */ /* 0x001fe20008000000 */
[----:B--2---:R-:W-:-:S04]  /*00d0*/  UISETP.GE.AND UP0, UPT, UR5, 0x1, UPT ;  /* 0x000000010500788c */ /* 0x004fc8000bf06270 */
[----:B------:R-:W-:-:S05]  /*00e0*/  I2FP.F32.S32 R3, R0 ;  /* 0x0000000000037245 */ /* 0x000fca0000201400 */
[----:B-1----:R-:W-:Y:S01]  /*00f0*/  FFMA R4, R3, R5, R4 ;  /* 0x0000000503047223 */ /* 0x002fe20000000004 */
[----:B------:R-:W-:Y:S01]  /*0100*/  IMAD.MOV.U32 R5, RZ, RZ, RZ ;  /* 0x000000ffff057224 */ /* 0x000fe200078e00ff */
[----:B---3--:R-:W-:Y:S06]  /*0110*/  BRA.U !UP0, `(.L_x_0) ;  /* 0x00000009086c7547 */ /* 0x008fec000b800000 */
[----:B------:R-:W-:Y:S01]  /*0120*/  IMAD.MOV.U32 R5, RZ, RZ, RZ ;  /* 0x000000ffff057224 */ /* 0x000fe200078e00ff */
[----:B------:R-:W-:-:S06]  /*0130*/  UMOV UR6, 0x1 ;  /* 0x0000000100067882 */ /* 0x000fcc0000000000 */
.L_x_8:
[----:B------:R-:W0:Y:S01]  /*0140*/  LDCU UR5, c[0x0][0x394] ;  /* 0x00007280ff0577ac */ /* 0x000e220008000800 */
[----:B------:R-:W-:Y:S01]  /*0150*/  BSSY.RECONVERGENT B0, `(.L_x_1) ;  /* 0x000006d000007945 */ /* 0x000fe20003800200 */
[----:B------:R-:W-:-:S06]  /*0160*/  ULEA UR4, UR6, 0xffffffff, 0x1 ;  /* 0xffffffff06047891 */ /* 0x000fcc000f8e08ff */
[----:B------:R-:W-:-:S05]  /*0170*/  I2FP.F32.S32 R0, UR4 ;  /* 0x0000000400007c45 */ /* 0x000fca0008201400 */
[----:B0-----:R-:W-:-:S04]  /*0180*/  FMUL R3, R0, UR5 ;  /* 0x0000000500037c20 */ /* 0x001fc80008400000 */
[----:B------:R-:W-:-:S04]  /*0190*/  FMUL R0, R4, R3 ;  /* 0x0000000304007220 */ /* 0x000fc80000400000 */
[C---:B------:R-:W-:Y:S01]  /*01a0*/  FMUL R3, R0.reuse, 0.63661974668502807617 ;  /* 0x3f22f98300037820 */ /* 0x040fe20000400000 */
[----:B------:R-:W-:-:S05]  /*01b0*/  FSETP.GE.AND P0, PT, |R0|, 105615, PT ;  /* 0x47ce47800000780b */ /* 0x000fca0003f06200 */
[----:B------:R-:W0:Y:S02]  /*01c0*/  F2I.NTZ R3, R3 ;  /* 0x0000000300037305 */ /* 0x000e240000203100 */
[----:B0-----:R-:W-:-:S05]  /*01d0*/  I2FP.F32.S32 R7, R3 ;  /* 0x0000000300077245 */ /* 0x001fca0000201400 */
[----:B------:R-:W-:-:S04]  /*01e0*/  FFMA R8, R7, -1.5707962512969970703, R0 ;  /* 0xbfc90fda07087823 */ /* 0x000fc80000000000 */
[----:B------:R-:W-:-:S04]  /*01f0*/  FFMA R8, R7, -7.5497894158615963534e-08, R8 ;  /* 0xb3a2216807087823 */ /* 0x000fc80000000008 */
[----:B------:R-:W-:Y:S01]  /*0200*/  FFMA R10, R7, -5.3903029534742383927e-15, R8 ;  /* 0xa7c234c5070a7823 */ /* 0x000fe20000000008 */
[----:B------:R-:W-:Y:S06]  /*0210*/  @!P0 BRA `(.L_x_2) ;  /* 0x0000000400808947 */ /* 0x000fec0003800000 */
[----:B------:R-:W-:-:S13]  /*0220*/  FSETP.NEU.AND P0, PT, |R0|, +INF , PT ;  /* 0x7f8000000000780b */ /* 0x000fda0003f0d200 */
[----:B------:R-:W-:Y:S01]  /*0230*/  @!P0 FMUL R10, RZ, R0 ;  /* 0x00000000ff0a8220 */ /* 0x000fe20000400000 */
[----:B------:R-:W-:Y:S01]  /*0240*/  @!P0 IMAD.MOV.U32 R3, RZ, RZ, RZ ;  /* 0x000000ffff038224 */ /* 0x000fe200078e00ff */
[----:B------:R-:W-:Y:S06]  /*0250*/  @!P0 BRA `(.L_x_2) ;  /* 0x0000000400708947 */ /* 0x000fec0003800000 */
[----:B------:R-:W-:Y:S01]  /*0260*/  IMAD.SHL.U32 R7, R0, 0x100, RZ ;  /* 0x0000010000077824 */ /* 0x000fe200078e00ff */
[----:B------:R-:W0:Y:S01]  /*0270*/  LDCU.64 UR10, c[0x4][URZ] ;  /* 0x01000000ff0a77ac */ /* 0x000e220008000a00 */
[----:B------:R-:W-:Y:S02]  /*0280*/  IMAD.MOV.U32 R3, RZ, RZ, RZ ;  /* 0x000000ffff037224 */ /* 0x000fe400078e00ff */
[----:B------:R-:W-:Y:S01]  /*0290*/  IMAD.MOV.U32 R10, RZ, RZ, RZ ;  /* 0x000000ffff0a7224 */ /* 0x000fe200078e00ff */
[----:B------:R-:W-:Y:S01]  /*02a0*/  LOP3.LUT R19, R7, 0x80000000, RZ, 0xfc, !PT ;  /* 0x8000000007137812 */ /* 0x000fe200078efcff */
[----:B------:R-:W-:Y:S01]  /*02b0*/  UMOV UR5, URZ ;  /* 0x000000ff00057c82 */ /* 0x000fe20008000000 */
[----:B------:R-:W-:-:S05]  /*02c0*/  UMOV UR4, URZ ;  /* 0x000000ff00047c82 */ /* 0x000fca0008000000 */
.L_x_3:
[----:B0-----:R-:W-:Y:S02]  /*02d0*/  IMAD.U32 R16, RZ, RZ, UR10 ;  /* 0x0000000aff107e24 */ /* 0x001fe4000f8e00ff */
[----:B------:R-:W-:-:S05]  /*02e0*/  IMAD.U32 R17, RZ, RZ, UR11 ;  /* 0x0000000bff117e24 */ /* 0x000fca000f8e00ff */
[----:B------:R-:W2:Y:S01]  /*02f0*/  LDG.E.CONSTANT R8, desc[UR8][R16.64] ;  /* 0x0000000810087981 */ /* 0x000ea2000c1e9900 */
[----:B------:R-:W-:Y:S01]  /*0300*/  UIADD3 UR4, UPT, UPT, UR4, 0x1, URZ ;  /* 0x0000000104047890 */ /* 0x000fe2000fffe0ff */
[C---:B------:R-:W-:Y:S01]  /*0310*/  ISETP.EQ.AND P0, PT, R10.reuse, RZ, PT ;  /* 0x000000ff0a00720c */ /* 0x040fe20003f02270 */
[----:B------:R-:W-:Y:S01]  /*0320*/  UIADD3 UR10, UP1, UPT, UR10, 0x4, URZ ;  /* 0x000000040a0a7890 */ /* 0x000fe2000ff3e0ff */
[C---:B------:R-:W-:Y:S01]  /*0330*/  ISETP.EQ.AND P1, PT, R10.reuse, 0x4, PT ;  /* 0x000000040a00780c */ /* 0x040fe20003f22270 */
[----:B------:R-:W-:Y:S01]  /*0340*/  UISETP.NE.AND UP0, UPT, UR4, 0x6, UPT ;  /* 0x000000060400788c */ /* 0x000fe2000bf05270 */
[C---:B------:R-:W-:Y:S01]  /*0350*/  ISETP.EQ.AND P2, PT, R10.reuse, 0x8, PT ;  /* 0x000000080a00780c */ /* 0x040fe20003f42270 */
[----:B------:R-:W-:Y:S01]  /*0360*/  UIADD3.X UR11, UPT, UPT, URZ, UR11, URZ, UP1, !UPT ;  /* 0x0000000bff0b7290 */ /* 0x000fe20008ffe4ff */
[C---:B------:R-:W-:Y:S02]  /*0370*/  ISETP.EQ.AND P3, PT, R10.reuse, 0xc, PT ;  /* 0x0000000c0a00780c */ /* 0x040fe40003f62270 */
[----:B------:R-:W-:-:S02]  /*0380*/  ISETP.EQ.AND P4, PT, R10, 0x10, PT ;  /* 0x000000100a00780c */ /* 0x000fc40003f82270 */
[C---:B------:R-:W-:Y:S01]  /*0390*/  ISETP.EQ.AND P5, PT, R10.reuse, 0x14, PT ;  /* 0x000000140a00780c */ /* 0x040fe20003fa2270 */
[----:B------:R-:W-:Y:S02]  /*03a0*/  VIADD R10, R10, 0x4 ;  /* 0x000000040a0a7836 */ /* 0x000fe40000000000 */
[----:B--2---:R-:W-:-:S03]  /*03b0*/  IMAD.WIDE.U32 R8, R8, R19, RZ ;  /* 0x0000001308087225 */ /* 0x004fc600078e00ff */
[----:B------:R-:W-:-:S04]  /*03c0*/  IADD3 R7, P6, PT, R8, R3, RZ ;  /* 0x0000000308077210 */ /* 0x000fc80007fde0ff */
[----:B------:R-:W-:Y:S01]  /*03d0*/  IADD3.X R3, PT, PT, R9, UR5, RZ, P6, !PT ;  /* 0x0000000509037c10 */ /* 0x000fe2000b7fe4ff */
[--C-:B------:R-:W-:Y:S01]  /*03e0*/  @P1 IMAD.MOV.U32 R12, RZ, RZ, R7.reuse ;  /* 0x000000ffff0c1224 */ /* 0x100fe200078e0007 */
[----:B------:R-:W-:Y:S01]  /*03f0*/  @P0 MOV R6, R7 ;  /* 0x0000000700060202 */ /* 0x000fe20000000f00 */
[--C-:B------:R-:W-:Y:S02]  /*0400*/  @P2 IMAD.MOV.U32 R13, RZ, RZ, R7.reuse ;  /* 0x000000ffff0d2224 */ /* 0x100fe400078e0007 */
[--C-:B------:R-:W-:Y:S02]  /*0410*/  @P3 IMAD.MOV.U32 R14, RZ, RZ, R7.reuse ;  /* 0x000000ffff0e3224 */ /* 0x100fe400078e0007 */
[--C-:B------:R-:W-:Y:S02]  /*0420*/  @P4 IMAD.MOV.U32 R15, RZ, RZ, R7.reuse ;  /* 0x000000ffff0f4224 */ /* 0x100fe400078e0007 */
[----:B------:R-:W-:Y:S01]  /*0430*/  @P5 IMAD.MOV.U32 R11, RZ, RZ, R7 ;  /* 0x000000ffff0b5224 */ /* 0x000fe200078e0007 */
[----:B------:R-:W-:Y:S06]  /*0440*/  BRA.U UP0, `(.L_x_3) ;  /* 0xfffffffd00a07547 */ /* 0x000fec000b83ffff */
[----:B------:R-:W-:Y:S01]  /*0450*/  SHF.R.U32.HI R7, RZ, 0x17, R0 ;  /* 0x00000017ff077819 */ /* 0x000fe20000011600 */
[----:B------:R-:W-:Y:S03]  /*0460*/  BSSY.RECONVERGENT B1, `(.L_x_4) ;  /* 0x0000029000017945 */ /* 0x000fe60003800200 */
[C---:B------:R-:W-:Y:S02]  /*0470*/  LOP3.LUT R8, R7.reuse, 0xe0, RZ, 0xc0, !PT ;  /* 0x000000e007087812 */ /* 0x040fe400078ec0ff */
[----:B------:R-:W-:-:S03]  /*0480*/  LOP3.LUT P6, RZ, R7, 0x1f, RZ, 0xc0, !PT ;  /* 0x0000001f07ff7812 */ /* 0x000fc600078cc0ff */
[----:B------:R-:W-:-:S05]  /*0490*/  VIADD R8, R8, 0xffffff80 ;  /* 0xffffff8008087836 */ /* 0x000fca0000000000 */
[----:B------:R-:W-:-:S05]  /*04a0*/  SHF.R.U32.HI R8, RZ, 0x5, R8 ;  /* 0x00000005ff087819 */ /* 0x000fca0000011608 */
[----:B------:R-:W-:-:S05]  /*04b0*/  IMAD.U32 R16, R8, -0x4, RZ ;  /* 0xfffffffc08107824 */ /* 0x000fca00078e00ff */
[C---:B------:R-:W-:Y:S02]  /*04c0*/  ISETP.EQ.AND P3, PT, R16.reuse, -0x18, PT ;  /* 0xffffffe81000780c */ /* 0x040fe40003f62270 */
[C---:B------:R-:W-:Y:S02]  /*04d0*/  ISETP.EQ.AND P4, PT, R16.reuse, -0x14, PT ;  /* 0xffffffec1000780c */ /* 0x040fe40003f82270 */
[C---:B------:R-:W-:Y:S02]  /*04e0*/  ISETP.EQ.AND P2, PT, R16.reuse, -0x10, PT ;  /* 0xfffffff01000780c */ /* 0x040fe40003f42270 */
[C---:B------:R-:W-:Y:S02]  /*04f0*/  ISETP.EQ.AND P1, PT, R16.reuse, -0xc, PT ;  /* 0xfffffff41000780c */ /* 0x040fe40003f22270 */
[C---:B------:R-:W-:Y:S02]  /*0500*/  ISETP.EQ.AND P0, PT, R16.reuse, -0x8, PT ;  /* 0xfffffff81000780c */ /* 0x040fe40003f02270 */
[----:B------:R-:W-:-:S03]  /*0510*/  ISETP.EQ.AND P5, PT, R16, RZ, PT ;  /* 0x000000ff1000720c */ /* 0x000fc60003fa2270 */
[----:B------:R-:W-:Y:S02]  /*0520*/  @P3 MOV R8, R6 ;  /* 0x0000000600083202 */ /* 0x000fe40000000f00 */
[C---:B------:R-:W-:Y:S01]  /*0530*/  ISETP.EQ.AND P3, PT, R16.reuse, -0x4, PT ;  /* 0xfffffffc1000780c */ /* 0x040fe20003f62270 */
[----:B------:R-:W-:Y:S02]  /*0540*/  @P4 IMAD.MOV.U32 R9, RZ, RZ, R6 ;  /* 0x000000ffff094224 */ /* 0x000fe400078e0006 */
[----:B------:R-:W-:Y:S01]  /*0550*/  @P4 IMAD.MOV.U32 R8, RZ, RZ, R12 ;  /* 0x000000ffff084224 */ /* 0x000fe200078e000c */
[----:B------:R-:W-:Y:S01]  /*0560*/  ISETP.EQ.AND P4, PT, R16, 0x4, PT ;  /* 0x000000041000780c */ /* 0x000fe20003f82270 */
[----:B------:R-:W-:Y:S02]  /*0570*/  @P2 IMAD.MOV.U32 R8, RZ, RZ, R13 ;  /* 0x000000ffff082224 */ /* 0x000fe400078e000d */
[----:B------:R-:W-:Y:S02]  /*0580*/  @P1 IMAD.MOV.U32 R8, RZ, RZ, R14 ;  /* 0x000000ffff081224 */ /* 0x000fe400078e000e */
[----:B------:R-:W-:-:S02]  /*0590*/  @P0 IMAD.MOV.U32 R8, RZ, RZ, R15 ;  /* 0x000000ffff080224 */ /* 0x000fc400078e000f */
[----:B------:R-:W-:Y:S02]  /*05a0*/  @P2 IMAD.MOV.U32 R9, RZ, RZ, R12 ;  /* 0x000000ffff092224 */ /* 0x000fe400078e000c */
[----:B------:R-:W-:Y:S02]  /*05b0*/  @P3 IMAD.MOV.U32 R8, RZ, RZ, R11 ;  /* 0x000000ffff083224 */ /* 0x000fe400078e000b */
[----:B------:R-:W-:Y:S02]  /*05c0*/  @P1 IMAD.MOV.U32 R9, RZ, RZ, R13 ;  /* 0x000000ffff091224 */ /* 0x000fe400078e000d */
[----:B------:R-:W-:Y:S02]  /*05d0*/  @P5 IMAD.MOV.U32 R8, RZ, RZ, R3 ;  /* 0x000000ffff085224 */ /* 0x000fe400078e0003 */
[----:B------:R-:W-:Y:S01]  /*05e0*/  @P0 IMAD.MOV.U32 R9, RZ, RZ, R14 ;  /* 0x000000ffff090224 */ /* 0x000fe200078e000e */
[----:B------:R-:W-:Y:S01]  /*05f0*/  @P3 MOV R9, R15 ;  /* 0x0000000f00093202 */ /* 0x000fe20000000f00 */
[----:B------:R-:W-:-:S02]  /*0600*/  @P5 IMAD.MOV.U32 R9, RZ, RZ, R11 ;  /* 0x000000ffff095224 */ /* 0x000fc400078e000b */
[----:B------:R-:W-:Y:S02]  /*0610*/  @P4 IMAD.MOV.U32 R9, RZ, RZ, R3 ;  /* 0x000000ffff094224 */ /* 0x000fe400078e0003 */
[----:B------:R-:W-:Y:S01]  /*0620*/  IMAD.MOV.U32 R10, RZ, RZ, R8 ;  /* 0x000000ffff0a7224 */ /* 0x000fe200078e0008 */
[----:B------:R-:W-:Y:S06]  /*0630*/  @!P6 BRA `(.L_x_5) ;  /* 0x00000000002ce947 */ /* 0x000fec0003800000 */
[----:B------:R-:W-:Y:S01]  /*0640*/  @P2 IMAD.MOV.U32 R8, RZ, RZ, R6 ;  /* 0x000000ffff082224 */ /* 0x000fe200078e0006 */
[----:B------:R-:W-:Y:S01]  /*0650*/  LOP3.LUT R7, R7, 0x1f, RZ, 0xc0, !PT ;  /* 0x0000001f07077812 */ /* 0x000fe200078ec0ff */
[----:B------:R-:W-:Y:S01]  /*0660*/  @P1 IMAD.MOV.U32 R8, RZ, RZ, R12 ;  /* 0x000000ffff081224 */ /* 0x000fe200078e000c */
[----:B------:R-:W-:Y:S01]  /*0670*/  @P0 MOV R8, R13 ;  /* 0x0000000d00080202 */ /* 0x000fe20000000f00 */
[----:B------:R-:W-:Y:S01]  /*0680*/  @P3 IMAD.MOV.U32 R8, RZ, RZ, R14 ;  /* 0x000000ffff083224 */ /* 0x000fe200078e000e */
[----:B------:R-:W-:Y:S01]  /*0690*/  ISETP.EQ.AND P0, PT, R16, 0x8, PT ;  /* 0x000000081000780c */ /* 0x000fe20003f02270 */
[----:B------:R-:W-:Y:S01]  /*06a0*/  @P5 IMAD.MOV.U32 R8, RZ, RZ, R15 ;  /* 0x000000ffff085224 */ /* 0x000fe200078e000f */
[----:B------:R-:W-:Y:S01]  /*06b0*/  SHF.L.W.U32.HI R10, R9, R7, R10 ;  /* 0x00000007090a7219 */ /* 0x000fe20000010e0a */
[----:B------:R-:W-:-:S10]  /*06c0*/  @P4 IMAD.MOV.U32 R8, RZ, RZ, R11 ;  /* 0x000000ffff084224 */ /* 0x000fd400078e000b */
[----:B------:R-:W-:-:S05]  /*06d0*/  @P0 IMAD.MOV.U32 R8, RZ, RZ, R3 ;  /* 0x000000ffff080224 */ /* 0x000fca00078e0003 */
[----:B------:R-:W-:-:S07]  /*06e0*/  SHF.L.W.U32.HI R9, R8, R7, R9 ;  /* 0x0000000708097219 */ /* 0x000fce0000010e09 */
.L_x_5:
[----:B------:R-:W-:Y:S05]  /*06f0*/  BSYNC.RECONVERGENT B1 ;  /* 0x0000000000017941 */ /* 0x000fea0003800200 */
.L_x_4:
[C---:B------:R-:W-:Y:S01]  /*0700*/  SHF.L.W.U32.HI R7, R9.reuse, 0x2, R10 ;  /* 0x0000000209077819 */ /* 0x040fe20000010e0a */
[----:B------:R-:W-:Y:S01]  /*0710*/  IMAD.SHL.U32 R9, R9, 0x4, RZ ;  /* 0x0000000409097824 */ /* 0x000fe200078e00ff */
[----:B------:R-:W-:Y:S01]  /*0720*/  UMOV UR4, 0x54442d19 ;  /* 0x54442d1900047882 */ /* 0x000fe20000000000 */
[----:B------:R-:W-:Y:S01]  /*0730*/  UMOV UR5, 0x3bf921fb ;  /* 0x3bf921fb00057882 */ /* 0x000fe20000000000 */
[----:B------:R-:W-:Y:S02]  /*0740*/  SHF.R.S32.HI R8, RZ, 0x1f, R7 ;  /* 0x0000001fff087819 */ /* 0x000fe40000011407 */
[----:B------:R-:W-:Y:S02]  /*0750*/  ISETP.GE.AND P0, PT, R0, RZ, PT ;  /* 0x000000ff0000720c */ /* 0x000fe40003f06270 */
[C---:B------:R-:W-:Y:S02]  /*0760*/  LOP3.LUT R16, R8.reuse, R9, RZ, 0x3c, !PT ;  /* 0x0000000908107212 */ /* 0x040fe400078e3cff */
[----:B------:R-:W-:-:S02]  /*0770*/  LOP3.LUT R17, R8, R7, RZ, 0x3c, !PT ;  /* 0x0000000708117212 */ /* 0x000fc400078e3cff */
[----:B------:R-:W-:Y:S02]  /*0780*/  SHF.R.U32.HI R3, RZ, 0x1e, R10 ;  /* 0x0000001eff037819 */ /* 0x000fe4000001160a */
[----:B------:R-:W0:Y:S01]  /*0790*/  I2F.F64.S64 R8, R16 ;  /* 0x0000001000087312 */ /* 0x000e220000301c00 */
[C---:B------:R-:W-:Y:S02]  /*07a0*/  LOP3.LUT R0, R7.reuse, R0, RZ, 0x3c, !PT ;  /* 0x0000000007007212 */ /* 0x040fe400078e3cff */
[----:B------:R-:W-:Y:S02]  /*07b0*/  LEA.HI R3, R7, R3, RZ, 0x1 ;  /* 0x0000000307037211 */ /* 0x000fe400078f08ff */
[----:B------:R-:W-:-:S03]  /*07c0*/  ISETP.GE.AND P1, PT, R0, RZ, PT ;  /* 0x000000ff0000720c */ /* 0x000fc60003f26270 */
[----:B------:R-:W-:-:S04]  /*07d0*/  IMAD.MOV R0, RZ, RZ, -R3 ;  /* 0x000000ffff007224 */ /* 0x000fc800078e0a03 */
[----:B------:R-:W-:Y:S01]  /*07e0*/  @!P0 IMAD.MOV.U32 R3, RZ, RZ, R0 ;  /* 0x000000ffff038224 */ /* 0x000fe200078e0000 */
[----:B0-----:R-:W-:-:S10]  /*07f0*/  DMUL R8, R8, UR4 ;  /* 0x0000000408087c28 */ /* 0x001fd40008000000 */
[----:B------:R-:W0:Y:S02]  /*0800*/  F2F.F32.F64 R8, R8 ;  /* 0x0000000800087310 */ /* 0x000e240000301000 */
[----:B0-----:R-:W-:-:S07]  /*0810*/  FSEL R10, -R8, R8, !P1 ;  /* 0x00000008080a7208 */ /* 0x001fce0004800100 */
.L_x_2:
[----:B------:R-:W-:Y:S05]  /*0820*/  BSYNC.RECONVERGENT B0 ;  /* 0x0000000000007941 */ /* 0x000fea0003800200 */
.L_x_1:
[----:B------:R-:W-:Y:S01]  /*0830*/  I2FP.F32.U32 R0, UR6 ;  /* 0x0000000600007c45 */ /* 0x000fe20008201000 */
[----:B------:R-:W-:Y:S01]  /*0840*/  FMUL R9, R10, R10 ;  /* 0x0000000a0a097220 */ /* 0x000fe20000400000 */
[----:B------:R-:W-:Y:S01]  /*0850*/  MOV R8, 0x37cbac00 ;  /* 0x37cbac0000087802 */ /* 0x000fe20000000f00 */
[----:B------:R-:W-:Y:S01]  /*0860*/  IMAD.MOV.U32 R17, RZ, RZ, 0x3e2aaaa8 ;  /* 0x3e2aaaa8ff117424 */ /* 0x000fe200078e00ff */
[C---:B------:R-:W-:Y:S01]  /*0870*/  LOP3.LUT R16, R3.reuse, 0x1, RZ, 0xc0, !PT ;  /* 0x0000000103107812 */ /* 0x040fe200078ec0ff */
[----:B------:R-:W-:Y:S01]  /*0880*/  FMUL R7, R0, 4 ;  /* 0x4080000000077820 */ /* 0x000fe20000400000 */
[----:B------:R-:W-:Y:S01]  /*0890*/  VIADD R3, R3, 0x1 ;  /* 0x0000000103037836 */ /* 0x000fe20000000000 */
[----:B------:R-:W-:Y:S01]  /*08a0*/  BSSY.RECONVERGENT B0, `(.L_x_6) ;  /* 0x000001c000007945 */ /* 0x000fe20003800200 */
[----:B------:R-:W-:Y:S01]  /*08b0*/  ISETP.NE.U32.AND P0, PT, R16, 0x1, PT ;  /* 0x000000011000780c */ /* 0x000fe20003f05070 */
[----:B------:R-:W-:Y:S01]  /*08c0*/  FFMA R7, R0, R7, -R7 ;  /* 0x0000000700077223 */ /* 0x000fe20000000807 */
[----:B------:R-:W-:Y:S01]  /*08d0*/  FFMA R0, R9, R8, -0.0013887860113754868507 ;  /* 0xbab607ed09007423 */ /* 0x000fe20000000008 */
[----:B------:R-:W-:Y:S01]  /*08e0*/  IMAD.MOV.U32 R8, RZ, RZ, 0x3c0885e4 ;  /* 0x3c0885e4ff087424 */ /* 0x000fe200078e00ff */
[----:B------:R-:W-:Y:S01]  /*08f0*/  LOP3.LUT P1, RZ, R3, 0x2, RZ, 0xc0, !PT ;  /* 0x0000000203ff7812 */ /* 0x000fe2000782c0ff */
[----:B------:R-:W-:Y:S01]  /*0900*/  FADD R7, R7, 1 ;  /* 0x3f80000007077421 */ /* 0x000fe20000000000 */
[----:B------:R-:W-:-:S02]  /*0910*/  FSEL R3, -R17, -0.4999999701976776123, !P0 ;  /* 0xbeffffff11037808 */ /* 0x000fc40004000100 */
[----:B------:R-:W-:Y:S01]  /*0920*/  FSEL R0, R0, -0.00019574658654164522886, P0 ;  /* 0xb94d415300007808 */ /* 0x000fe20000000000 */
[----:B------:R-:W0:Y:S01]  /*0930*/  MUFU.RCP R16, R7 ;  /* 0x0000000700107308 */ /* 0x000e220000001000 */
[----:B------:R-:W-:-:S05]  /*0940*/  FSEL R8, R8, 0.041666727513074874878, !P0 ;  /* 0x3d2aaabb08087808 */ /* 0x000fca0004000000 */
[----:B------:R-:W-:Y:S01]  /*0950*/  FFMA R8, R9, R0, R8 ;  /* 0x0000000009087223 */ /* 0x000fe20000000008 */
[----:B------:R-:W-:-:S03]  /*0960*/  FSEL R0, R10, 1, !P0 ;  /* 0x3f8000000a007808 */ /* 0x000fc60004000000 */
[C---:B------:R-:W-:Y:S02]  /*0970*/  FFMA R3, R9.reuse, R8, R3 ;  /* 0x0000000809037223 */ /* 0x040fe40000000003 */
[----:B------:R-:W-:-:S04]  /*0980*/  FFMA R9, R9, R0, RZ ;  /* 0x0000000009097223 */ /* 0x000fc800000000ff */
[----:B------:R-:W-:Y:S01]  /*0990*/  FFMA R0, R9, R3, R0 ;  /* 0x0000000309007223 */ /* 0x000fe20000000000 */
[----:B0-----:R-:W-:-:S03]  /*09a0*/  FFMA R3, -R7, R16, 1 ;  /* 0x3f80000007037423 */ /* 0x001fc60000000110 */
[----:B------:R-:W-:Y:S01]  /*09b0*/  @P1 FADD R0, RZ, -R0 ;  /* 0x80000000ff001221 */ /* 0x000fe20000000000 */
[----:B------:R-:W-:-:S03]  /*09c0*/  FFMA R3, R16, R3, R16 ;  /* 0x0000000310037223 */ /* 0x000fc60000000010 */
[----:B------:R-:W0:Y:S01]  /*09d0*/  FCHK P0, R0, R7 ;  /* 0x0000000700007302 */ /* 0x000e220000000000 */
[----:B------:R-:W-:-:S04]  /*09e0*/  FFMA R8, R0, R3, RZ ;  /* 0x0000000300087223 */ /* 0x000fc800000000ff */
[----:B------:R-:W-:-:S04]  /*09f0*/  FFMA R9, -R7, R8, R0 ;  /* 0x0000000807097223 */ /* 0x000fc80000000100 */
[----:B------:R-:W-:Y:S01]  /*0a00*/  FFMA R8, R3, R9, R8 ;  /* 0x0000000903087223 */ /* 0x000fe20000000008 */
[----:B0-----:R-:W-:Y:S06]  /*0a10*/  @!P0 BRA `(.L_x_7) ;  /* 0x0000000000108947 */ /* 0x001fec0003800000 */
[----:B------:R-:W-:Y:S01]  /*0a20*/  IMAD.MOV.U32 R3, RZ, RZ, R0 ;  /* 0x000000ffff037224 */ /* 0x000fe200078e0000 */
[----:B------:R-:W-:-:S07]  /*0a30*/  MOV R8, 0xa50 ;  /* 0x00000a5000087802 */ /* 0x000fce0000000f00 */
[----:B------:R-:W-:Y:S05]  /*0a40*/  CALL.REL.NOINC `($__internal_0_$__cuda_sm3x_div_rn_noftz_f32_slowpath) ;  /* 0x00000000003c7944 */ /* 0x000fea0003c00000 */
[----:B------:R-:W-:-:S07]  /*0a50*/  IMAD.MOV.U32 R8, RZ, RZ, R0 ;  /* 0x000000ffff087224 */ /* 0x000fce00078e0000 */
.L_x_7:
[----:B------:R-:W-:Y:S05]  /*0a60*/  BSYNC.RECONVERGENT B0 ;  /* 0x0000000000007941 */ /* 0x000fea0003800200 */
.L_x_6:
[----:B------:R-:W0:Y:S01]  /*0a70*/  LDCU UR5, c[0x0][0x38c] ;  /* 0x00007180ff0577ac */ /* 0x000e220008000800 */
[----:B------:R-:W-:Y:S01]  /*0a80*/  FADD R5, R8, R5 ;  /* 0x0000000508057221 */ /* 0x000fe20000000000 */
[----:B------:R-:W-:Y:S02]  /*0a90*/  UIADD3 UR4, UPT, UPT, UR6, 0x1, URZ ;  /* 0x0000000106047890 */ /* 0x000fe4000fffe0ff */
[----:B0-----:R-:W-:-:S05]  /*0aa0*/  UISETP.NE.AND UP0, UPT, UR6, UR5, UPT ;  /* 0x000000050600728c */ /* 0x001fca000bf05270 */
[----:B------:R-:W-:-:S04]  /*0ab0*/  UMOV UR6, UR4 ;  /* 0x0000000400067c82 */ /* 0x000fc80008000000 */
[----:B------:R-:W-:Y:S05]  /*0ac0*/  BRA.U UP0, `(.L_x_8) ;  /* 0xfffffff5009c7547 */ /* 0x000fea000b83ffff */
.L_x_0:
[----:B------:R-:W0:Y:S08]  /*0ad0*/  LDC.64 R8, c[0x0][0x398] ;  /* 0x0000e600ff087b82 */ /* 0x000e300000000a00 */
[----:B------:R-:W1:Y:S01]  /*0ae0*/  LDC.64 R6, c[0x0][0x3a0] ;  /* 0x0000e800ff067b82 */ /* 0x000e620000000a00 */
[----:B0-----:R-:W-:-:S04]  /*0af0*/  FMUL R0, R8, R5 ;  /* 0x0000000508007220 */ /* 0x001fc80000400000 */
[----:B------:R-:W-:Y:S01]  /*0b00*/  FFMA R5, R9, 0.5, -R0 ;  /* 0x3f00000009057823 */ /* 0x000fe20000000800 */
[----:B-1----:R-:W-:-:S05]  /*0b10*/  IMAD.WIDE R2, R2, 0x4, R6 ;  /* 0x0000000402027825 */ /* 0x002fca00078e0206 */
[----:B------:R-:W-:Y:S01]  /*0b20*/  STG.E desc[UR8][R2.64], R5 ;  /* 0x0000000502007986 */ /* 0x000fe2000c101908 */
[----:B------:R-:W-:Y:S05]  /*0b30*/  EXIT ;  /* 0x000000000000794d */ /* 0x000fea0003800000 */
        .weak           $__internal_0_$__cuda_sm3x_div_rn_noftz_f32_slowpath
        .type           $__internal_0_$__cuda_sm3x_div_rn_noftz_f32_slowpath,@function
        .size           $__internal_0_$__cuda_sm3x_div_rn_noftz_f32_slowpath,(.L_x_21 - $__internal_0_$__cuda_sm3x_div_rn_noftz_f32_slowpath)
$__internal_0_$__cuda_sm3x_div_rn_noftz_f32_slowpath:
[----:B------:R-:W-:Y:S01]  /*0b40*/  SHF.R.U32.HI R10, RZ, 0x17, R7 ;  /* 0x00000017ff0a7819 */ /* 0x000fe20000011607 */
[----:B------:R-:W-:Y:S01]  /*0b50*/  BSSY.RECONVERGENT B1, `(.L_x_9) ;  /* 0x0000063000017945 */ /* 0x000fe20003800200 */
[----:B------:R-:W-:Y:S02]  /*0b60*/  SHF.R.U32.HI R0, RZ, 0x17, R3 ;  /* 0x00000017ff007819 */ /* 0x000fe40000011603 */
[----:B------:R-:W-:Y:S02]  /*0b70*/  LOP3.LUT R10, R10, 0xff, RZ, 0xc0, !PT ;  /* 0x000000ff0a0a7812 */ /* 0x000fe400078ec0ff */
[----:B------:R-:W-:-:S03]  /*0b80*/  LOP3.LUT R18, R0, 0xff, RZ, 0xc0, !PT ;  /* 0x000000ff00127812 */ /* 0x000fc600078ec0ff */
[----:B------:R-:W-:Y:S02]  /*0b90*/  VIADD R17, R10, 0xffffffff ;  /* 0xffffffff0a117836 */ /* 0x000fe40000000000 */
[----:B------:R-:W-:-:S03]  /*0ba0*/  VIADD R16, R18, 0xffffffff ;  /* 0xffffffff12107836 */ /* 0x000fc60000000000 */
[----:B------:R-:W-:-:S04]  /*0bb0*/  ISETP.GT.U32.AND P0, PT, R17, 0xfd, PT ;  /* 0x000000fd1100780c */ /* 0x000fc80003f04070 */
[----:B------:R-:W-:-:S13]  /*0bc0*/  ISETP.GT.U32.OR P0, PT, R16, 0xfd, P0 ;  /* 0x000000fd1000780c */ /* 0x000fda0000704470 */
[----:B------:R-:W-:Y:S01]  /*0bd0*/  @!P0 MOV R9, RZ ;  /* 0x000000ff00098202 */ /* 0x000fe20000000f00 */
[----:B------:R-:W-:Y:S06]  /*0be0*/  @!P0 BRA `(.L_x_10) ;  /* 0x0000000000608947 */ /* 0x000fec0003800000 */
[----:B------:R-:W-:Y:S01]  /*0bf0*/  FSETP.GTU.FTZ.AND P0, PT, |R3|, +INF , PT ;  /* 0x7f8000000300780b */ /* 0x000fe20003f1c200 */
[----:B------:R-:W-:Y:S01]  /*0c00*/  IMAD.MOV.U32 R0, RZ, RZ, R7 ;  /* 0x000000ffff007224 */ /* 0x000fe200078e0007 */
[----:B------:R-:W-:-:S04]  /*0c10*/  FSETP.GTU.FTZ.AND P1, PT, |R7|, +INF , PT ;  /* 0x7f8000000700780b */ /* 0x000fc80003f3c200 */
[----:B------:R-:W-:-:S13]  /*0c20*/  PLOP3.LUT P0, PT, P0, P1, PT, 0xf8, 0x8f ;  /* 0x00000000008f781c */ /* 0x000fda0000703f70 */
[----:B------:R-:W-:Y:S05]  /*0c30*/  @P0 BRA `(.L_x_11) ;  /* 0x00000004004c0947 */ /* 0x000fea0003800000 */
[----:B------:R-:W-:-:S13]  /*0c40*/  LOP3.LUT P0, RZ, R7, 0x7fffffff, R3, 0xc8, !PT ;  /* 0x7fffffff07ff7812 */ /* 0x000fda000780c803 */
[----:B------:R-:W-:Y:S05]  /*0c50*/  @!P0 BRA `(.L_x_12) ;  /* 0x00000004003c8947 */ /* 0x000fea0003800000 */
[C---:B------:R-:W-:Y:S02]  /*0c60*/  FSETP.NEU.FTZ.AND P0, PT, |R3|.reuse, +INF , PT ;  /* 0x7f8000000300780b */ /* 0x040fe40003f1d200 */
[----:B------:R-:W-:Y:S02]  /*0c70*/  FSETP.NEU.FTZ.AND P2, PT, |R0|, +INF , PT ;  /* 0x7f8000000000780b */ /* 0x000fe40003f5d200 */
[----:B------:R-:W-:-:S11]  /*0c80*/  FSETP.NEU.FTZ.AND P1, PT, |R3|, +INF , PT ;  /* 0x7f8000000300780b */ /* 0x000fd60003f3d200 */
[----:B------:R-:W-:Y:S05]  /*0c90*/  @!P2 BRA !P0, `(.L_x_12) ;  /* 0x00000004002ca947 */ /* 0x000fea0004000000 */
[----:B------:R-:W-:-:S04]  /*0ca0*/  LOP3.LUT P0, RZ, R3, 0x7fffffff, RZ, 0xc0, !PT ;  /* 0x7fffffff03ff7812 */ /* 0x000fc8000780c0ff */
[----:B------:R-:W-:-:S13]  /*0cb0*/  PLOP3.LUT P0, PT, P2, P0, PT, 0x2f, 0xf2 ;  /* 0x0000000000f2781c */ /* 0x000fda0001700577 */
[----:B------:R-:W-:Y:S05]  /*0cc0*/  @P0 BRA `(.L_x_13) ;  /* 0x0000000400180947 */ /* 0x000fea0003800000 */
[----:B------:R-:W-:-:S04]  /*0cd0*/  LOP3.LUT P0, RZ, R7, 0x7fffffff, RZ, 0xc0, !PT ;  /* 0x7fffffff07ff7812 */ /* 0x000fc8000780c0ff */
[----:B------:R-:W-:-:S13]  /*0ce0*/  PLOP3.LUT P0, PT, P1, P0, PT, 0x2f, 0xf2 ;  /* 0x0000000000f2781c */ /* 0x000fda0000f00577 */
[----:B------:R-:W-:Y:S05]  /*0cf0*/  @P0 BRA `(.L_x_14) ;  /* 0x0000000400000947 */ /* 0x000fea0003800000 */
[----:B------:R-:W-:Y:S02]  /*0d00*/  ISETP.GE.AND P0, PT, R16, RZ, PT ;  /* 0x000000ff1000720c */ /* 0x000fe40003f06270 */
[----:B------:R-:W-:-:S11]  /*0d10*/  ISETP.GE.AND P1, PT, R17, RZ, PT ;  /* 0x000000ff1100720c */ /* 0x000fd60003f26270 */
[----:B------:R-:W-:Y:S02]  /*0d20*/  @P0 IMAD.MOV.U32 R9, RZ, RZ, RZ ;  /* 0x000000ffff090224 */ /* 0x000fe400078e00ff */
[----:B------:R-:W-:Y:S01]  /*0d30*/  @!P0 FFMA R3, R3, 1.84467440737095516160e+19, RZ ;  /* 0x5f80000003038823 */ /* 0x000fe200000000ff */
[----:B------:R-:W-:Y:S02]  /*0d40*/  @!P0 IMAD.MOV.U32 R9, RZ, RZ, -0x40 ;  /* 0xffffffc0ff098424 */ /* 0x000fe400078e00ff */
[----:B------:R-:W-:Y:S02]  /*0d50*/  @!P1 FFMA R7, R0, 1.84467440737095516160e+19, RZ ;  /* 0x5f80000000079823 */ /* 0x000fe400000000ff */
[----:B------:R-:W-:-:S07]  /*0d60*/  @!P1 VIADD R9, R9, 0x40 ;  /* 0x0000004009099836 */ /* 0x000fce0000000000 */
.L_x_10:
[----:B------:R-:W-:Y:S01]  /*0d70*/  LEA R0, R10, 0xc0800000, 0x17 ;  /* 0xc08000000a007811 */ /* 0x000fe200078eb8ff */
[----:B------:R-:W-:Y:S04]  /*0d80*/  BSSY.RECONVERGENT B2, `(.L_x_15) ;  /* 0x0000036000027945 */ /* 0x000fe80003800200 */
[----:B------:R-:W-:Y:S02]  /*0d90*/  IMAD.IADD R16, R7, 0x1, -R0 ;  /* 0x0000000107107824 */ /* 0x000fe400078e0a00 */
[----:B------:R-:W-:Y:S02]  /*0da0*/  VIADD R7, R18, 0xffffff81 ;  /* 0xffffff8112077836 */ /* 0x000fe40000000000 */
[----:B------:R-:W0:Y:S01]  /*0db0*/  MUFU.RCP R17, R16 ;  /* 0x0000001000117308 */ /* 0x000e220000001000 */
[----:B------:R-:W-:Y:S01]  /*0dc0*/  FADD.FTZ R19, -R16, -RZ ;  /* 0x800000ff10137221 */ /* 0x000fe20000010100 */
[C---:B------:R-:W-:Y:S01]  /*0dd0*/  IMAD R0, R7.reuse, -0x800000, R3 ;  /* 0xff80000007007824 */ /* 0x040fe200078e0203 */
[----:B------:R-:W-:-:S05]  /*0de0*/  IADD3 R10, PT, PT, R7, 0x7f, -R10 ;  /* 0x0000007f070a7810 */ /* 0x000fca0007ffe80a */
[----:B------:R-:W-:Y:S02]  /*0df0*/  IMAD.IADD R10, R10, 0x1, R9 ;  /* 0x000000010a0a7824 */ /* 0x000fe400078e0209 */
[----:B0-----:R-:W-:-:S04]  /*0e00*/  FFMA R18, R17, R19, 1 ;  /* 0x3f80000011127423 */ /* 0x001fc80000000013 */
[----:B------:R-:W-:-:S04]  /*0e10*/  FFMA R3, R17, R18, R17 ;  /* 0x0000001211037223 */ /* 0x000fc80000000011 */
[----:B------:R-:W-:-:S04]  /*0e20*/  FFMA R18, R0, R3, RZ ;  /* 0x0000000300127223 */ /* 0x000fc800000000ff */
[----:B------:R-:W-:-:S04]  /*0e30*/  FFMA R17, R19, R18, R0 ;  /* 0x0000001213117223 */ /* 0x000fc80000000000 */
[----:B------:R-:W-:-:S04]  /*0e40*/  FFMA R18, R3, R17, R18 ;  /* 0x0000001103127223 */ /* 0x000fc80000000012 */
[----:B------:R-:W-:-:S04]  /*0e50*/  FFMA R19, R19, R18, R0 ;  /* 0x0000001213137223 */ /* 0x000fc80000000000 */
[----:B------:R-:W-:-:S05]  /*0e60*/  FFMA R0, R3, R19, R18 ;  /* 0x0000001303007223 */ /* 0x000fca0000000012 */
[----:B------:R-:W-:-:S04]  /*0e70*/  SHF.R.U32.HI R7, RZ, 0x17, R0 ;  /* 0x00000017ff077819 */ /* 0x000fc80000011600 */
[----:B------:R-:W-:-:S04]  /*0e80*/  LOP3.LUT R7, R7, 0xff, RZ, 0xc0, !PT ;  /* 0x000000ff07077812 */ /* 0x000fc800078ec0ff */
[----:B------:R-:W-:-:S05]  /*0e90*/  IADD3 R17, PT, PT, R7, R10, RZ ;  /* 0x0000000a07117210 */ /* 0x000fca0007ffe0ff */
[----:B------:R-:W-:-:S05]  /*0ea0*/  VIADD R7, R17, 0xffffffff ;  /* 0xffffffff11077836 */ /* 0x000fca0000000000 */
[----:B------:R-:W-:-:S13]  /*0eb0*/  ISETP.GE.U32.AND P0, PT, R7, 0xfe, PT ;  /* 0x000000fe0700780c */ /* 0x000fda0003f06070 */
[----:B------:R-:W-:Y:S05]  /*0ec0*/  @!P0 BRA `(.L_x_16) ;  /* 0x0000000000808947 */ /* 0x000fea0003800000 */
[----:B------:R-:W-:-:S13]  /*0ed0*/  ISETP.GT.AND P0, PT, R17, 0xfe, PT ;  /* 0x000000fe1100780c */ /* 0x000fda0003f04270 */
[----:B------:R-:W-:Y:S05]  /*0ee0*/  @P0 BRA `(.L_x_17) ;  /* 0x00000000006c0947 */ /* 0x000fea0003800000 */
[----:B------:R-:W-:-:S13]  /*0ef0*/  ISETP.GE.AND P0, PT, R17, 0x1, PT ;  /* 0x000000011100780c */ /* 0x000fda0003f06270 */
[----:B------:R-:W-:Y:S05]  /*0f00*/  @P0 BRA `(.L_x_18) ;  /* 0x0000000000740947 */ /* 0x000fea0003800000 */
[----:B------:R-:W-:Y:S02]  /*0f10*/  ISETP.GE.AND P0, PT, R17, -0x18, PT ;  /* 0xffffffe81100780c */ /* 0x000fe40003f06270 */
[----:B------:R-:W-:-:S11]  /*0f20*/  LOP3.LUT R0, R0, 0x80000000, RZ, 0xc0, !PT ;  /* 0x8000000000007812 */ /* 0x000fd600078ec0ff */
[----:B------:R-:W-:Y:S05]  /*0f30*/  @!P0 BRA `(.L_x_18) ;  /* 0x0000000000688947 */ /* 0x000fea0003800000 */
[-CC-:B------:R-:W-:Y:S01]  /*0f40*/  FFMA.RZ R7, R3, R19.reuse, R18.reuse ;  /* 0x0000001303077223 */ /* 0x180fe2000000c012 */
[----:B------:R-:W-:Y:S02]  /*0f50*/  VIADD R16, R17, 0x20 ;  /* 0x0000002011107836 */ /* 0x000fe40000000000 */
[-CC-:B------:R-:W-:Y:S01]  /*0f60*/  FFMA.RM R10, R3, R19.reuse, R18.reuse ;  /* 0x00000013030a7223 */ /* 0x180fe20000004012 */
[----:B------:R-:W-:Y:S02]  /*0f70*/  ISETP.NE.AND P2, PT, R17, RZ, PT ;  /* 0x000000ff1100720c */ /* 0x000fe40003f45270 */
[----:B------:R-:W-:Y:S01]  /*0f80*/  LOP3.LUT R9, R7, 0x7fffff, RZ, 0xc0, !PT ;  /* 0x007fffff07097812 */ /* 0x000fe200078ec0ff */
[----:B------:R-:W-:Y:S01]  /*0f90*/  FFMA.RP R7, R3, R19, R18 ;  /* 0x0000001303077223 */ /* 0x000fe20000008012 */
[----:B------:R-:W-:Y:S01]  /*0fa0*/  IMAD.MOV R3, RZ, RZ, -R17 ;  /* 0x000000ffff037224 */ /* 0x000fe200078e0a11 */
[----:B------:R-:W-:Y:S02]  /*0fb0*/  ISETP.NE.AND P1, PT, R17, RZ, PT ;  /* 0x000000ff1100720c */ /* 0x000fe40003f25270 */
[----:B------:R-:W-:-:S02]  /*0fc0*/  LOP3.LUT R9, R9, 0x800000, RZ, 0xfc, !PT ;  /* 0x0080000009097812 */ /* 0x000fc400078efcff */
[----:B------:R-:W-:Y:S02]  /*0fd0*/  FSETP.NEU.FTZ.AND P0, PT, R7, R10, PT ;  /* 0x0000000a0700720b */ /* 0x000fe40003f1d000 */
[----:B------:R-:W-:Y:S02]  /*0fe0*/  SHF.L.U32 R16, R9, R16, RZ ;  /* 0x0000001009107219 */ /* 0x000fe400000006ff */
[----:B------:R-:W-:Y:S02]  /*0ff0*/  SEL R10, R3, RZ, P2 ;  /* 0x000000ff030a7207 */ /* 0x000fe40001000000 */
[----:B------:R-:W-:Y:S02]  /*1000*/  ISETP.NE.AND P1, PT, R16, RZ, P1 ;  /* 0x000000ff1000720c */ /* 0x000fe40000f25270 */
[----:B------:R-:W-:Y:S02]  /*1010*/  SHF.R.U32.HI R10, RZ, R10, R9 ;  /* 0x0000000aff0a7219 */ /* 0x000fe40000011609 */
[----:B------:R-:W-:-:S02]  /*1020*/  PLOP3.LUT P0, PT, P0, P1, PT, 0xf8, 0x8f ;  /* 0x00000000008f781c */ /* 0x000fc40000703f70 */
[----:B------:R-:W-:Y:S02]  /*1030*/  SHF.R.U32.HI R16, RZ, 0x1, R10 ;  /* 0x00000001ff107819 */ /* 0x000fe4000001160a */
[----:B------:R-:W-:-:S04]  /*1040*/  SEL R3, RZ, 0x1, !P0 ;  /* 0x00000001ff037807 */ /* 0x000fc80004000000 */
[----:B------:R-:W-:-:S04]  /*1050*/  LOP3.LUT R3, R3, 0x1, R16, 0xf8, !PT ;  /* 0x0000000103037812 */ /* 0x000fc800078ef810 */
[----:B------:R-:W-:-:S05]  /*1060*/  LOP3.LUT R3, R3, R10, RZ, 0xc0, !PT ;  /* 0x0000000a03037212 */ /* 0x000fca00078ec0ff */
[----:B------:R-:W-:-:S05]  /*1070*/  IMAD.IADD R3, R16, 0x1, R3 ;  /* 0x0000000110037824 */ /* 0x000fca00078e0203 */
[----:B------:R-:W-:Y:S01]  /*1080*/  LOP3.LUT R0, R3, R0, RZ, 0xfc, !PT ;  /* 0x0000000003007212 */ /* 0x000fe200078efcff */
[----:B------:R-:W-:Y:S06]  /*1090*/  BRA `(.L_x_18) ;  /* 0x0000000000107947 */ /* 0x000fec0003800000 */
.L_x_17:
[----:B------:R-:W-:-:S04]  /*10a0*/  LOP3.LUT R0, R0, 0x80000000, RZ, 0xc0, !PT ;  /* 0x8000000000007812 */ /* 0x000fc800078ec0ff */
[----:B------:R-:W-:Y:S01]  /*10b0*/  LOP3.LUT R0, R0, 0x7f800000, RZ, 0xfc, !PT ;  /* 0x7f80000000007812 */ /* 0x000fe200078efcff */
[----:B------:R-:W-:Y:S06]  /*10c0*/  BRA `(.L_x_18) ;  /* 0x0000000000047947 */ /* 0x000fec0003800000 */
.L_x_16:
[----:B------:R-:W-:-:S07]  /*10d0*/  IMAD R0, R10, 0x800000, R0 ;  /* 0x008000000a007824 */ /* 0x000fce00078e0200 */
.L_x_18:
[----:B------:R-:W-:Y:S05]  /*10e0*/  BSYNC.RECONVERGENT B2 ;  /* 0x0000000000027941 */ /* 0x000fea0003800200 */
.L_x_15:
[----:B------:R-:W-:Y:S05]  /*10f0*/  BRA `(.L_x_19) ;  /* 0x0000000000207947 */ /* 0x000fea0003800000 */
.L_x_14:
[----:B------:R-:W-:-:S04]  /*1100*/  LOP3.LUT R0, R7, 0x80000000, R3, 0x48, !PT ;  /* 0x8000000007007812 */ /* 0x000fc800078e4803 */
[----:B------:R-:W-:Y:S01]  /*1110*/  LOP3.LUT R0, R0, 0x7f800000, RZ, 0xfc, !PT ;  /* 0x7f80000000007812 */ /* 0x000fe200078efcff */
[----:B------:R-:W-:Y:S06]  /*1120*/  BRA `(.L_x_19) ;  /* 0x0000000000147947 */ /* 0x000fec0003800000 */
.L_x_13:
[----:B------:R-:W-:Y:S01]  /*1130*/  LOP3.LUT R0, R7, 0x80000000, R3, 0x48, !PT ;  /* 0x8000000007007812 */ /* 0x000fe200078e4803 */
[----:B------:R-:W-:Y:S06]  /*1140*/  BRA `(.L_x_19) ;  /* 0x00000000000c7947 */ /* 0x000fec0003800000 */
.L_x_12:
[----:B------:R-:W0:Y:S01]  /*1150*/  MUFU.RSQ R0, -QNAN ;  /* 0xffc0000000007908 */ /* 0x000e220000001400 */
[----:B------:R-:W-:Y:S05]  /*1160*/  BRA `(.L_x_19) ;  /* 0x0000000000047947 */ /* 0x000fea0003800000 */
.L_x_11:
[----:B------:R-:W-:-:S07]  /*1170*/  FADD.FTZ R0, R3, R0 ;  /* 0x0000000003007221 */ /* 0x000fce0000010000 */
.L_x_19:
[----:B------:R-:W-:Y:S05]  /*1180*/  BSYNC.RECONVERGENT B1 ;  /* 0x0000000000017941 */ /* 0x000fea0003800200 */
.L_x_9:
[----:B------:R-:W-:-:S04]  /*1190*/  IMAD.MOV.U32 R9, RZ, RZ, 0x0 ;  /* 0x00000000ff097424 */ /* 0x000fc800078e00ff */
[----:B0-----:R-:W-:Y:S05]  /*11a0*/  RET.REL.NODEC R8 `(fourier) ;  /* 0xffffffec08947950 */ /* 0x001fea0003c3ffff */
.L_x_20:
[----:B------:R-:W-:-:S00]  /*11b0*/  BRA `(.L_x_20) ;  /* 0xfffffffc00fc7947 */ /* 0x000fc0000383ffff */
[----:B------:R-:W-:-:S00]  /*11c0*/  NOP ;  /* 0x0000000000007918 */ /* 0x000fc00000000000 */
        /* <DEDUP_REMOVED lines=11> */
.L_x_21:


//--------------------- .nv.global.init           --------------------------
	.section	.nv.global.init,"aw",@progbits
	.align	4
.nv.global.init:
	.type		__cudart_i2opi_f,@object
	.size		__cudart_i2opi_f,(.L_0 - __cudart_i2opi_f)
__cudart_i2opi_f:
        /*0000*/ 	.byte	0x41, 0x90, 0x43, 0x3c, 0x99, 0x95, 0x62, 0xdb, 0xc0, 0xdd, 0x34, 0xf5, 0xd1, 0x57, 0x27, 0xfc
        /*0010*/ 	.byte	0x29, 0x15, 0x44, 0x4e, 0x6e, 0x83, 0xf9, 0xa2
.L_0:


//--------------------- .nv.shared.reserved.0     --------------------------
	.section	.nv.shared.reserved.0,"aw",@nobits
	.weak		__nv_reservedSMEM_offset_0_alias
	.size		__nv_reservedSMEM_offset_0_alias, 0, 64
	.other		__nv_reservedSMEM_offset_0_alias,@"STO_CUDA_RESERVED_SHARED STV_DEFAULT"
__nv_reservedSMEM_offset_0_alias:
	.zero		0
	.zero		64


//--------------------- .nv.constant0.fourier     --------------------------
	.section	.nv.constant0.fourier,"a",@progbits
	.sectionflags	@""
	.align	4
.nv.constant0.fourier:
	.zero		944


//--------------------- SYMBOLS --------------------------

	.type		.nv.reservedSmem.offset0,@object
	.size		.nv.reservedSmem.offset0,0x4
